//
// Generated by NVIDIA NVVM Compiler
//
// Compiler Build ID: CL-36424714
// Cuda compilation tools, release 13.0, V13.0.88
// Based on NVVM 20.0.0
//

.version 9.0
.target sm_100
.address_size 64

	// .globl	_Z17testFloat2ToHalf2P6float2Pji

.visible .entry _Z17testFloat2ToHalf2P6float2Pji(
	.param .u64 .ptr .align 1 _Z17testFloat2ToHalf2P6float2Pji_param_0,
	.param .u64 .ptr .align 1 _Z17testFloat2ToHalf2P6float2Pji_param_1,
	.param .u32 _Z17testFloat2ToHalf2P6float2Pji_param_2
)
{
	.reg .pred 	%p<2>;
	.reg .b32 	%r<7>;
	.reg .b32 	%f<3>;
	.reg .b64 	%rd<9>;

	ld.param.u64 	%rd1, [_Z17testFloat2ToHalf2P6float2Pji_param_0];
	ld.param.u64 	%rd2, [_Z17testFloat2ToHalf2P6float2Pji_param_1];
	ld.param.u32 	%r2, [_Z17testFloat2ToHalf2P6float2Pji_param_2];
	mov.u32 	%r3, %tid.x;
	mov.u32 	%r4, %ctaid.x;
	mov.u32 	%r5, %ntid.x;
	mad.lo.s32 	%r1, %r4, %r5, %r3;
	setp.ge.s32 	%p1, %r1, %r2;
	@%p1 bra 	$L__BB0_2;
	cvta.to.global.u64 	%rd3, %rd1;
	cvta.to.global.u64 	%rd4, %rd2;
	mul.wide.s32 	%rd5, %r1, 8;
	add.s64 	%rd6, %rd3, %rd5;
	ld.global.v2.f32 	{%f2, %f1}, [%rd6];
	// begin inline asm
	cvt.rn.f16x2.f32 %r6, %f1, %f2;

	// end inline asm
	mul.wide.s32 	%rd7, %r1, 4;
	add.s64 	%rd8, %rd4, %rd7;
	st.global.u32 	[%rd8], %r6;
$L__BB0_2:
	ret;

}


// ===== COMPILED SASS (sm_100) =====

	.target	sm_100

	.elftype	@"ET_EXEC"


//--------------------- .note.nv.tkinfo           --------------------------
	.section	.note.nv.tkinfo,"",@"SHT_NOTE"
	.sectionflags	@"SHF_NOTE_NV_TKINFO"
	.tkinfo
        /*0018*/ 	.word	0x00000002
        /*0030*/ 	.string	""
        /*0030*/ 	.string	"ptxas"
        /*0030*/ 	.string	"Cuda compilation tools, release 13.0, V13.0.88"
        /*0030*/ 	.string	"Build cuda_13.0.r13.0/compiler.36424714_0"
        /*0030*/ 	.string	"-arch sm_100 -m 64 "



//--------------------- .note.nv.cuinfo           --------------------------
	.section	.note.nv.cuinfo,"",@"SHT_NOTE"
	.sectionflags	@"SHF_NOTE_NV_CUINFO"
        /*0018*/ 	.short	0x0002
        /*001a*/ 	.short	0x0064
        /*001c*/ 	.short	0x0082
	.zero		2


//--------------------- .nv.info                  --------------------------
	.section	.nv.info,"",@"SHT_CUDA_INFO"
	.align	4


	//----- nvinfo : EIATTR_REGCOUNT
	.align		4
        /*0000*/ 	.byte	0x04, 0x2f
        /*0002*/ 	.short	(.L_1 - .L_0)
	.align		4
.L_0:
        /*0004*/ 	.word	index@(_Z17testFloat2ToHalf2P6float2Pji)
        /*0008*/ 	.word	0x0000000a


	//----- nvinfo : EIATTR_FRAME_SIZE
	.align		4
.L_1:
        /*000c*/ 	.byte	0x04, 0x11
        /*000e*/ 	.short	(.L_3 - .L_2)
	.align		4
.L_2:
        /*0010*/ 	.word	index@(_Z17testFloat2ToHalf2P6float2Pji)
        /*0014*/ 	.word	0x00000000


	//----- nvinfo : EIATTR_MIN_STACK_SIZE
	.align		4
.L_3:
        /*0018*/ 	.byte	0x04, 0x12
        /*001a*/ 	.short	(.L_5 - .L_4)
	.align		4
.L_4:
        /*001c*/ 	.word	index@(_Z17testFloat2ToHalf2P6float2Pji)
        /*0020*/ 	.word	0x00000000
.L_5:


//--------------------- .nv.compat                --------------------------
	.section	.nv.compat,"",@"SHT_CUDA_COMPAT_INFO"
	.align	4
        /*0000*/ 	.byte	0x02, 0x09, 0x00, 0x00, 0x02, 0x02, 0x01, 0x00, 0x02, 0x05, 0x05, 0x00, 0x03, 0x07, 0x01, 0x01
        /*0010*/ 	.byte	0x02, 0x03, 0x00, 0x00, 0x02, 0x06, 0x01, 0x00, 0x04, 0x0b, 0x08, 0x00, 0x09, 0x00, 0x00, 0x00
        /*0020*/ 	.byte	0x00, 0x00, 0x00, 0x00


//--------------------- .nv.info._Z17testFloat2ToHalf2P6float2Pji --------------------------
	.section	.nv.info._Z17testFloat2ToHalf2P6float2Pji,"",@"SHT_CUDA_INFO"
	.sectionflags	@""
	.align	4


	//----- nvinfo : EIATTR_CUDA_API_VERSION
	.align		4
        /*0000*/ 	.byte	0x04, 0x37
        /*0002*/ 	.short	(.L_7 - .L_6)
.L_6:
        /*0004*/ 	.word	0x00000082


	//----- nvinfo : EIATTR_KPARAM_INFO
	.align		4
.L_7:
        /*0008*/ 	.byte	0x04, 0x17
        /*000a*/ 	.short	(.L_9 - .L_8)
.L_8:
        /*000c*/ 	.word	0x00000000
        /*0010*/ 	.short	0x0002
        /*0012*/ 	.short	0x0010
        /*0014*/ 	.byte	0x00, 0xf0, 0x11, 0x00


	//----- nvinfo : EIATTR_KPARAM_INFO
	.align		4
.L_9:
        /*0018*/ 	.byte	0x04, 0x17
        /*001a*/ 	.short	(.L_11 - .L_10)
.L_10:
        /*001c*/ 	.word	0x00000000
        /*0020*/ 	.short	0x0001
        /*0022*/ 	.short	0x0008
        /*0024*/ 	.byte	0x00, 0xf5, 0x21, 0x00


	//----- nvinfo : EIATTR_KPARAM_INFO
	.align		4
.L_11:
        /*0028*/ 	.byte	0x04, 0x17
        /*002a*/ 	.short	(.L_13 - .L_12)
.L_12:
        /*002c*/ 	.word	0x00000000
        /*0030*/ 	.short	0x0000
        /*0032*/ 	.short	0x0000
        /*0034*/ 	.byte	0x00, 0xf5, 0x21, 0x00


	//----- nvinfo : EIATTR_SPARSE_MMA_MASK
	.align		4
.L_13:
        /*0038*/ 	.byte	0x03, 0x50
        /*003a*/ 	.short	0x0000


	//----- nvinfo : EIATTR_MAXREG_COUNT
	.align		4
        /*003c*/ 	.byte	0x03, 0x1b
        /*003e*/ 	.short	0x00ff


	//----- nvinfo : EIATTR_MERCURY_ISA_VERSION
	.align		4
        /*0040*/ 	.byte	0x03, 0x5f
        /*0042*/ 	.short	0x0101


	//----- nvinfo : EIATTR_VRC_CTA_INIT_COUNT
	.align		4
        /*0044*/ 	.byte	0x02, 0x4a
	.zero		1
	.zero		1


	//----- nvinfo : EIATTR_EXIT_INSTR_OFFSETS
	.align		4
        /*0048*/ 	.byte	0x04, 0x1c
        /*004a*/ 	.short	(.L_15 - .L_14)


	//   ....[0]....
.L_14:
        /*004c*/ 	.word	0x00000070


	//   ....[1]....
        /*0050*/ 	.word	0x00000100


	//----- nvinfo : EIATTR_CBANK_PARAM_SIZE
	.align		4
.L_15:
        /*0054*/ 	.byte	0x03, 0x19
        /*0056*/ 	.short	0x0014


	//----- nvinfo : EIATTR_PARAM_CBANK
	.align		4
        /*0058*/ 	.byte	0x04, 0x0a
        /*005a*/ 	.short	(.L_17 - .L_16)
	.align		4
.L_16:
        /*005c*/ 	.word	index@(.nv.constant0._Z17testFloat2ToHalf2P6float2Pji)
        /*0060*/ 	.short	0x0380
        /*0062*/ 	.short	0x0014


	//----- nvinfo : EIATTR_SW_WAR
	.align		4
.L_17:
        /*0064*/ 	.byte	0x04, 0x36
        /*0066*/ 	.short	(.L_19 - .L_18)
.L_18:
        /*0068*/ 	.word	0x00000008
.L_19:


//--------------------- .nv.callgraph             --------------------------
	.section	.nv.callgraph,"",@"SHT_CUDA_CALLGRAPH"
	.align	4
	.sectionentsize	8
	.align		4
        /*0000*/ 	.word	0x00000000
	.align		4
        /*0004*/ 	.word	0xffffffff
	.align		4
        /*0008*/ 	.word	0x00000000
	.align		4
        /*000c*/ 	.word	0xfffffffe
	.align		4
        /*0010*/ 	.word	0x00000000
	.align		4
        /*0014*/ 	.word	0xfffffffd
	.align		4
        /*0018*/ 	.word	0x00000000
	.align		4
        /*001c*/ 	.word	0xfffffffc


//--------------------- .text._Z17testFloat2ToHalf2P6float2Pji --------------------------
	.section	.text._Z17testFloat2ToHalf2P6float2Pji,"ax",@progbits
	.align	128
        .global         _Z17testFloat2ToHalf2P6float2Pji
        .type           _Z17testFloat2ToHalf2P6float2Pji,@function
        .size           _Z17testFloat2ToHalf2P6float2Pji,(.L_x_1 - _Z17testFloat2ToHalf2P6float2Pji)
        .other          _Z17testFloat2ToHalf2P6float2Pji,@"STO_CUDA_ENTRY STV_DEFAULT"
_Z17testFloat2ToHalf2P6float2Pji:
.text._Z17testFloat2ToHalf2P6float2Pji:
[----:B------:R-:W-:Y:S01]  /*0000*/  LDC R1, c[0x0][0x37c] ;  /* 0x0000df00ff017b82 */ /* 0x000fe20000000800 */
[----:B------:R-:W0:Y:S07]  /*0010*/  S2R R7, SR_TID.X ;  /* 0x0000000000077919 */ /* 0x000e2e0000002100 */
[----:B------:R-:W0:Y:S01]  /*0020*/  S2UR UR4, SR_CTAID.X ;  /* 0x00000000000479c3 */ /* 0x000e220000002500 */
[----:B------:R-:W1:Y:S07]  /*0030*/  LDCU UR5, c[0x0][0x390] ;  /* 0x00007200ff0577ac */ /* 0x000e6e0008000800 */
[----:B------:R-:W0:Y:S02]  /*0040*/  LDC R0, c[0x0][0x360] ;  /* 0x0000d800ff007b82 */ /* 0x000e240000000800 */
[----:B0-----:R-:W-:-:S05]  /*0050*/  IMAD R7, R0, UR4, R7 ;  /* 0x0000000400077c24 */ /* 0x001fca000f8e0207 */
[----:B-1----:R-:W-:-:S13]  /*0060*/  ISETP.GE.AND P0, PT, R7, UR5, PT ;  /* 0x0000000507007c0c */ /* 0x002fda000bf06270 */
[----:B------:R-:W-:Y:S05]  /*0070*/  @P0 EXIT ;  /* 0x000000000000094d */ /* 0x000fea0003800000 */
[----:B------:R-:W0:Y:S01]  /*0080*/  LDC.64 R2, c[0x0][0x380] ;  /* 0x0000e000ff027b82 */ /* 0x000e220000000a00 */
[----:B------:R-:W1:Y:S07]  /*0090*/  LDCU.64 UR4, c[0x0][0x358] ;  /* 0x00006b00ff0477ac */ /* 0x000e6e0008000a00 */
[----:B------:R-:W2:Y:S01]  /*00a0*/  LDC.64 R4, c[0x0][0x388] ;  /* 0x0000e200ff047b82 */ /* 0x000ea20000000a00 */
[----:B0-----:R-:W-:-:S06]  /*00b0*/  IMAD.WIDE R2, R7, 0x8, R2 ;  /* 0x0000000807027825 */ /* 0x001fcc00078e0202 */
[----:B-1----:R-:W3:Y:S01]  /*00c0*/  LDG.E.64 R2, desc[UR4][R2.64] ;  /* 0x0000000402027981 */ /* 0x002ee2000c1e1b00 */
[----:B--2---:R-:W-:Y:S01]  /*00d0*/  IMAD.WIDE R4, R7, 0x4, R4 ;  /* 0x0000000407047825 */ /* 0x004fe200078e0204 */
[----:B---3--:R-:W-:-:S05]  /*00e0*/  F2FP.F16.F32.PACK_AB R7, R3, R2 ;  /* 0x000000020307723e */ /* 0x008fca00000000ff */
[----:B------:R-:W-:Y:S01]  /*00f0*/  STG.E desc[UR4][R4.64], R7 ;  /* 0x0000000704007986 */ /* 0x000fe2000c101904 */
[----:B------:R-:W-:Y:S05]  /*0100*/  EXIT ;  /* 0x000000000000794d */ /* 0x000fea0003800000 */
.L_x_0:
[----:B------:R-:W-:-:S00]  /*0110*/  BRA `(.L_x_0) ;  /* 0xfffffffc00fc7947 */ /* 0x000fc0000383ffff */
[----:B------:R-:W-:-:S00]  /*0120*/  NOP ;  /* 0x0000000000007918 */ /* 0x000fc00000000000 */
        /* <DEDUP_REMOVED lines=13> */
.L_x_1:


//--------------------- .nv.shared.reserved.0     --------------------------
	.section	.nv.shared.reserved.0,"aw",@nobits
	.weak		__nv_reservedSMEM_offset_0_alias
	.size		__nv_reservedSMEM_offset_0_alias, 0, 64
	.other		__nv_reservedSMEM_offset_0_alias,@"STO_CUDA_RESERVED_SHARED STV_DEFAULT"
__nv_reservedSMEM_offset_0_alias:
	.zero		0
	.zero		64


//--------------------- .nv.constant0._Z17testFloat2ToHalf2P6float2Pji --------------------------
	.section	.nv.constant0._Z17testFloat2ToHalf2P6float2Pji,"a",@progbits
	.sectionflags	@""
	.align	4
.nv.constant0._Z17testFloat2ToHalf2P6float2Pji:
	.zero		916


//--------------------- SYMBOLS --------------------------

	.type		.nv.reservedSmem.offset0,@object
	.size		.nv.reservedSmem.offset0,0x4
